//
// Generated by NVIDIA NVVM Compiler
//
// Compiler Build ID: CL-36424714
// Cuda compilation tools, release 13.0, V13.0.88
// Based on NVVM 20.0.0
//

.version 9.0
.target sm_100
.address_size 64

	// .globl	_Z6vecAddPiS_S_i
.extern .func  (.param .b32 func_retval0) vprintf
(
	.param .b64 vprintf_param_0,
	.param .b64 vprintf_param_1
)
;
.global .align 1 .b8 $str[17] = {73, 32, 97, 109, 32, 105, 110, 58, 32, 37, 100, 44, 32, 37, 100, 10};

.visible .entry _Z6vecAddPiS_S_i(
	.param .u64 .ptr .align 1 _Z6vecAddPiS_S_i_param_0,
	.param .u64 .ptr .align 1 _Z6vecAddPiS_S_i_param_1,
	.param .u64 .ptr .align 1 _Z6vecAddPiS_S_i_param_2,
	.param .u32 _Z6vecAddPiS_S_i_param_3
)
{
	.local .align 8 .b8 	__local_depot0[8];
	.reg .b64 	%SP;
	.reg .b64 	%SPL;
	.reg .b32 	%r<11>;
	.reg .b64 	%rd<15>;

	mov.u64 	%SPL, __local_depot0;
	cvta.local.u64 	%SP, %SPL;
	ld.param.u64 	%rd1, [_Z6vecAddPiS_S_i_param_0];
	ld.param.u64 	%rd2, [_Z6vecAddPiS_S_i_param_1];
	ld.param.u64 	%rd3, [_Z6vecAddPiS_S_i_param_2];
	cvta.to.global.u64 	%rd4, %rd3;
	cvta.to.global.u64 	%rd5, %rd2;
	cvta.to.global.u64 	%rd6, %rd1;
	add.u64 	%rd7, %SP, 0;
	add.u64 	%rd8, %SPL, 0;
	mov.u32 	%r1, %tid.x;
	mov.u32 	%r2, %ctaid.x;
	mov.u32 	%r3, %ntid.x;
	mul.lo.s32 	%r4, %r2, %r3;
	st.local.v2.u32 	[%rd8], {%r1, %r4};
	mov.u64 	%rd9, $str;
	cvta.global.u64 	%rd10, %rd9;
	{ // callseq 0, 0
	.param .b64 param0;
	st.param.b64 	[param0], %rd10;
	.param .b64 param1;
	st.param.b64 	[param1], %rd7;
	.param .b32 retval0;
	call.uni (retval0), 
	vprintf, 
	(
	param0, 
	param1
	);
	ld.param.b32 	%r5, [retval0];
	} // callseq 0
	add.s32 	%r7, %r4, %r1;
	mul.wide.s32 	%rd11, %r7, 4;
	add.s64 	%rd12, %rd6, %rd11;
	ld.global.u32 	%r8, [%rd12];
	add.s64 	%rd13, %rd5, %rd11;
	ld.global.u32 	%r9, [%rd13];
	add.s32 	%r10, %r9, %r8;
	add.s64 	%rd14, %rd4, %rd11;
	st.global.u32 	[%rd14], %r10;
	ret;

}


// ===== COMPILED SASS (sm_100) =====

	.target	sm_100

	.elftype	@"ET_EXEC"


//--------------------- .note.nv.tkinfo           --------------------------
	.section	.note.nv.tkinfo,"",@"SHT_NOTE"
	.sectionflags	@"SHF_NOTE_NV_TKINFO"
	.tkinfo
        /*0018*/ 	.word	0x00000002
        /*0030*/ 	.string	""
        /*0030*/ 	.string	"ptxas"
        /*0030*/ 	.string	"Cuda compilation tools, release 13.0, V13.0.88"
        /*0030*/ 	.string	"Build cuda_13.0.r13.0/compiler.36424714_0"
        /*0030*/ 	.string	"-arch sm_100 -m 64 "



//--------------------- .note.nv.cuinfo           --------------------------
	.section	.note.nv.cuinfo,"",@"SHT_NOTE"
	.sectionflags	@"SHF_NOTE_NV_CUINFO"
        /*0018*/ 	.short	0x0002
        /*001a*/ 	.short	0x0064
        /*001c*/ 	.short	0x0082
	.zero		2


//--------------------- .nv.info                  --------------------------
	.section	.nv.info,"",@"SHT_CUDA_INFO"
	.align	4


	//----- nvinfo : EIATTR_REGCOUNT
	.align		4
        /*0000*/ 	.byte	0x04, 0x2f
        /*0002*/ 	.short	(.L_2 - .L_1)
	.align		4
.L_1:
        /*0004*/ 	.word	index@(_Z6vecAddPiS_S_i)
        /*0008*/ 	.word	0x00000018


	//----- nvinfo : EIATTR_FRAME_SIZE
	.align		4
.L_2:
        /*000c*/ 	.byte	0x04, 0x11
        /*000e*/ 	.short	(.L_4 - .L_3)
	.align		4
.L_3:
        /*0010*/ 	.word	index@(_Z6vecAddPiS_S_i)
        /*0014*/ 	.word	0x00000008


	//----- nvinfo : EIATTR_MIN_STACK_SIZE
	.align		4
.L_4:
        /*0018*/ 	.byte	0x04, 0x12
        /*001a*/ 	.short	(.L_6 - .L_5)
	.align		4
.L_5:
        /*001c*/ 	.word	index@(_Z6vecAddPiS_S_i)
        /*0020*/ 	.word	0x00000008
.L_6:


//--------------------- .nv.compat                --------------------------
	.section	.nv.compat,"",@"SHT_CUDA_COMPAT_INFO"
	.align	4
        /*0000*/ 	.byte	0x02, 0x09, 0x00, 0x00, 0x02, 0x02, 0x01, 0x00, 0x02, 0x05, 0x05, 0x00, 0x03, 0x07, 0x01, 0x01
        /*0010*/ 	.byte	0x02, 0x03, 0x00, 0x00, 0x02, 0x06, 0x01, 0x00, 0x04, 0x0b, 0x08, 0x00, 0x09, 0x00, 0x00, 0x00
        /*0020*/ 	.byte	0x00, 0x00, 0x00, 0x00


//--------------------- .nv.info._Z6vecAddPiS_S_i --------------------------
	.section	.nv.info._Z6vecAddPiS_S_i,"",@"SHT_CUDA_INFO"
	.sectionflags	@""
	.align	4


	//----- nvinfo : EIATTR_CUDA_API_VERSION
	.align		4
        /*0000*/ 	.byte	0x04, 0x37
        /*0002*/ 	.short	(.L_8 - .L_7)
.L_7:
        /*0004*/ 	.word	0x00000082


	//----- nvinfo : EIATTR_KPARAM_INFO
	.align		4
.L_8:
        /*0008*/ 	.byte	0x04, 0x17
        /*000a*/ 	.short	(.L_10 - .L_9)
.L_9:
        /*000c*/ 	.word	0x00000000
        /*0010*/ 	.short	0x0003
        /*0012*/ 	.short	0x0018
        /*0014*/ 	.byte	0x00, 0xf0, 0x11, 0x00


	//----- nvinfo : EIATTR_KPARAM_INFO
	.align		4
.L_10:
        /*0018*/ 	.byte	0x04, 0x17
        /*001a*/ 	.short	(.L_12 - .L_11)
.L_11:
        /*001c*/ 	.word	0x00000000
        /*0020*/ 	.short	0x0002
        /*0022*/ 	.short	0x0010
        /*0024*/ 	.byte	0x00, 0xf5, 0x21, 0x00


	//----- nvinfo : EIATTR_KPARAM_INFO
	.align		4
.L_12:
        /*0028*/ 	.byte	0x04, 0x17
        /*002a*/ 	.short	(.L_14 - .L_13)
.L_13:
        /*002c*/ 	.word	0x00000000
        /*0030*/ 	.short	0x0001
        /*0032*/ 	.short	0x0008
        /*0034*/ 	.byte	0x00, 0xf5, 0x21, 0x00


	//----- nvinfo : EIATTR_KPARAM_INFO
	.align		4
.L_14:
        /*0038*/ 	.byte	0x04, 0x17
        /*003a*/ 	.short	(.L_16 - .L_15)
.L_15:
        /*003c*/ 	.word	0x00000000
        /*0040*/ 	.short	0x0000
        /*0042*/ 	.short	0x0000
        /*0044*/ 	.byte	0x00, 0xf5, 0x21, 0x00


	//----- nvinfo : EIATTR_SPARSE_MMA_MASK
	.align		4
.L_16:
        /*0048*/ 	.byte	0x03, 0x50
        /*004a*/ 	.short	0x0000


	//----- nvinfo : EIATTR_MAXREG_COUNT
	.align		4
        /*004c*/ 	.byte	0x03, 0x1b
        /*004e*/ 	.short	0x00ff


	//----- nvinfo : EIATTR_EXTERNS
	.align		4
        /*0050*/ 	.byte	0x04, 0x0f
        /*0052*/ 	.short	(.L_18 - .L_17)


	//   ....[0]....
	.align		4
.L_17:
        /*0054*/ 	.word	index@(vprintf)


	//----- nvinfo : EIATTR_MERCURY_ISA_VERSION
	.align		4
.L_18:
        /*0058*/ 	.byte	0x03, 0x5f
        /*005a*/ 	.short	0x0101


	//----- nvinfo : EIATTR_VRC_CTA_INIT_COUNT
	.align		4
        /*005c*/ 	.byte	0x02, 0x4a
	.zero		1
	.zero		1


	//----- nvinfo : EIATTR_SYSCALL_OFFSETS
	.align		4
        /*0060*/ 	.byte	0x04, 0x46
        /*0062*/ 	.short	(.L_20 - .L_19)


	//   ....[0]....
.L_19:
        /*0064*/ 	.word	0x00000120


	//----- nvinfo : EIATTR_EXIT_INSTR_OFFSETS
	.align		4
.L_20:
        /*0068*/ 	.byte	0x04, 0x1c
        /*006a*/ 	.short	(.L_22 - .L_21)


	//   ....[0]....
.L_21:
        /*006c*/ 	.word	0x000001e0


	//----- nvinfo : EIATTR_CBANK_PARAM_SIZE
	.align		4
.L_22:
        /*0070*/ 	.byte	0x03, 0x19
        /*0072*/ 	.short	0x001c


	//----- nvinfo : EIATTR_PARAM_CBANK
	.align		4
        /*0074*/ 	.byte	0x04, 0x0a
        /*0076*/ 	.short	(.L_24 - .L_23)
	.align		4
.L_23:
        /*0078*/ 	.word	index@(.nv.constant0._Z6vecAddPiS_S_i)
        /*007c*/ 	.short	0x0380
        /*007e*/ 	.short	0x001c


	//----- nvinfo : EIATTR_SW_WAR
	.align		4
.L_24:
        /*0080*/ 	.byte	0x04, 0x36
        /*0082*/ 	.short	(.L_26 - .L_25)
.L_25:
        /*0084*/ 	.word	0x00000008
.L_26:


//--------------------- .nv.callgraph             --------------------------
	.section	.nv.callgraph,"",@"SHT_CUDA_CALLGRAPH"
	.align	4
	.sectionentsize	8
	.align		4
        /*0000*/ 	.word	0x00000000
	.align		4
        /*0004*/ 	.word	0xffffffff
	.align		4
        /*0008*/ 	.word	index@(_Z6vecAddPiS_S_i)
	.align		4
        /*000c*/ 	.word	index@(vprintf)
	.align		4
        /*0010*/ 	.word	0x00000000
	.align		4
        /*0014*/ 	.word	0xfffffffe
	.align		4
        /*0018*/ 	.word	0x00000000
	.align		4
        /*001c*/ 	.word	0xfffffffd
	.align		4
        /*0020*/ 	.word	0x00000000
	.align		4
        /*0024*/ 	.word	0xfffffffc


//--------------------- .nv.constant4             --------------------------
	.section	.nv.constant4,"a",@progbits
	.align	8
	.align		8
.nv.constant4:
        /*0000*/ 	.dword	vprintf
	.align		8
        /*0008*/ 	.dword	$str


//--------------------- .text._Z6vecAddPiS_S_i    --------------------------
	.section	.text._Z6vecAddPiS_S_i,"ax",@progbits
	.align	128
        .global         _Z6vecAddPiS_S_i
        .type           _Z6vecAddPiS_S_i,@function
        .size           _Z6vecAddPiS_S_i,(.L_x_2 - _Z6vecAddPiS_S_i)
        .other          _Z6vecAddPiS_S_i,@"STO_CUDA_ENTRY STV_DEFAULT"
_Z6vecAddPiS_S_i:
.text._Z6vecAddPiS_S_i:
[----:B------:R-:W0:Y:S01]  /*0000*/  LDC R1, c[0x0][0x37c] ;  /* 0x0000df00ff017b82 */ /* 0x000e220000000800 */
[----:B------:R-:W1:Y:S01]  /*0010*/  S2R R16, SR_TID.X ;  /* 0x0000000000107919 */ /* 0x000e620000002100 */
[----:B------:R-:W2:Y:S06]  /*0020*/  LDCU UR5, c[0x0][0x2fc] ;  /* 0x00005f80ff0577ac */ /* 0x000eac0008000800 */
[----:B------:R-:W3:Y:S01]  /*0030*/  S2UR UR6, SR_CTAID.X ;  /* 0x00000000000679c3 */ /* 0x000ee20000002500 */
[----:B0-----:R-:W-:Y:S02]  /*0040*/  IADD3 R1, PT, PT, R1, -0x8, RZ ;  /* 0xfffffff801017810 */ /* 0x001fe40007ffe0ff */
[----:B------:R-:W-:Y:S01]  /*0050*/  MOV R0, 0x0 ;  /* 0x0000000000007802 */ /* 0x000fe20000000f00 */
[----:B------:R-:W0:Y:S04]  /*0060*/  LDCU UR4, c[0x0][0x2f8] ;  /* 0x00005f00ff0477ac */ /* 0x000e280008000800 */
[----:B------:R-:W3:Y:S01]  /*0070*/  LDC R17, c[0x0][0x360] ;  /* 0x0000d800ff117b82 */ /* 0x000ee20000000800 */
[----:B------:R-:W4:Y:S07]  /*0080*/  LDCU.64 UR36, c[0x0][0x358] ;  /* 0x00006b00ff2477ac */ /* 0x000f2e0008000a00 */
[----:B------:R1:W4:Y:S01]  /*0090*/  LDC.64 R2, c[0x4][R0] ;  /* 0x0100000000027b82 */ /* 0x0003220000000a00 */
[----:B0-----:R-:W-:-:S05]  /*00a0*/  IADD3 R6, P0, PT, R1, UR4, RZ ;  /* 0x0000000401067c10 */ /* 0x001fca000ff1e0ff */
[----:B--2---:R-:W-:Y:S02]  /*00b0*/  IMAD.X R7, RZ, RZ, UR5, P0 ;  /* 0x00000005ff077e24 */ /* 0x004fe400080e06ff */
[----:B---3--:R-:W-:Y:S01]  /*00c0*/  IMAD R17, R17, UR6, RZ ;  /* 0x0000000611117c24 */ /* 0x008fe2000f8e02ff */
[----:B------:R-:W0:Y:S04]  /*00d0*/  LDCU.64 UR6, c[0x4][0x8] ;  /* 0x01000100ff0677ac */ /* 0x000e280008000a00 */
[----:B-1----:R1:W-:Y:S01]  /*00e0*/  STL.64 [R1], R16 ;  /* 0x0000001001007387 */ /* 0x0023e20000100a00 */
[----:B0-----:R-:W-:Y:S02]  /*00f0*/  MOV R4, UR6 ;  /* 0x0000000600047c02 */ /* 0x001fe40008000f00 */
[----:B-1--4-:R-:W-:-:S07]  /*0100*/  MOV R5, UR7 ;  /* 0x0000000700057c02 */ /* 0x012fce0008000f00 */
[----:B------:R-:W-:-:S07]  /*0110*/  LEPC R20, `(.L_x_0) ;  /* 0x000000001014794e */ /* 0x000fce0000000000 */
[----:B------:R-:W-:Y:S05]  /*0120*/  CALL.ABS.NOINC R2 ;  /* 0x0000000002007343 */ /* 0x000fea0003c00000 */
.L_x_0:
[----:B------:R-:W0:Y:S01]  /*0130*/  LDC.64 R2, c[0x0][0x380] ;  /* 0x0000e000ff027b82 */ /* 0x000e220000000a00 */
[----:B------:R-:W-:-:S07]  /*0140*/  IADD3 R17, PT, PT, R17, R16, RZ ;  /* 0x0000001011117210 */ /* 0x000fce0007ffe0ff */
[----:B------:R-:W1:Y:S08]  /*0150*/  LDC.64 R4, c[0x0][0x388] ;  /* 0x0000e200ff047b82 */ /* 0x000e700000000a00 */
[----:B------:R-:W2:Y:S01]  /*0160*/  LDC.64 R6, c[0x0][0x390] ;  /* 0x0000e400ff067b82 */ /* 0x000ea20000000a00 */
[----:B0-----:R-:W-:-:S06]  /*0170*/  IMAD.WIDE R2, R17, 0x4, R2 ;  /* 0x0000000411027825 */ /* 0x001fcc00078e0202 */
[----:B------:R-:W3:Y:S01]  /*0180*/  LDG.E R2, desc[UR36][R2.64] ;  /* 0x0000002402027981 */ /* 0x000ee2000c1e1900 */
[----:B-1----:R-:W-:-:S06]  /*0190*/  IMAD.WIDE R4, R17, 0x4, R4 ;  /* 0x0000000411047825 */ /* 0x002fcc00078e0204 */
[----:B------:R-:W3:Y:S01]  /*01a0*/  LDG.E R5, desc[UR36][R4.64] ;  /* 0x0000002404057981 */ /* 0x000ee2000c1e1900 */
[----:B--2---:R-:W-:-:S04]  /*01b0*/  IMAD.WIDE R6, R17, 0x4, R6 ;  /* 0x0000000411067825 */ /* 0x004fc800078e0206 */
[----:B---3--:R-:W-:-:S05]  /*01c0*/  IMAD.IADD R9, R2, 0x1, R5 ;  /* 0x0000000102097824 */ /* 0x008fca00078e0205 */
[----:B------:R-:W-:Y:S01]  /*01d0*/  STG.E desc[UR36][R6.64], R9 ;  /* 0x0000000906007986 */ /* 0x000fe2000c101924 */
[----:B------:R-:W-:Y:S05]  /*01e0*/  EXIT ;  /* 0x000000000000794d */ /* 0x000fea0003800000 */
.L_x_1:
[----:B------:R-:W-:-:S00]  /*01f0*/  BRA `(.L_x_1) ;  /* 0xfffffffc00fc7947 */ /* 0x000fc0000383ffff */
[----:B------:R-:W-:-:S00]  /*0200*/  NOP ;  /* 0x0000000000007918 */ /* 0x000fc00000000000 */
[----:B------:R-:W-:-:S00]  /*0210*/  NOP ;  /* 0x0000000000007918 */ /* 0x000fc00000000000 */
[----:B------:R-:W-:-:S00]  /*0220*/  NOP ;  /* 0x0000000000007918 */ /* 0x000fc00000000000 */
[----:B------:R-:W-:-:S00]  /*0230*/  NOP ;  /* 0x0000000000007918 */ /* 0x000fc00000000000 */
[----:B------:R-:W-:-:S00]  /*0240*/  NOP ;  /* 0x0000000000007918 */ /* 0x000fc00000000000 */
[----:B------:R-:W-:-:S00]  /*0250*/  NOP ;  /* 0x0000000000007918 */ /* 0x000fc00000000000 */
[----:B------:R-:W-:-:S00]  /*0260*/  NOP ;  /* 0x0000000000007918 */ /* 0x000fc00000000000 */
[----:B------:R-:W-:-:S00]  /*0270*/  NOP ;  /* 0x0000000000007918 */ /* 0x000fc00000000000 */
.L_x_2:


//--------------------- .nv.global.init           --------------------------
	.section	.nv.global.init,"aw",@progbits
.nv.global.init:
	.type		$str,@object
	.size		$str,(.L_0 - $str)
$str:
        /*0000*/ 	.byte	0x49, 0x20, 0x61, 0x6d, 0x20, 0x69, 0x6e, 0x3a, 0x20, 0x25, 0x64, 0x2c, 0x20, 0x25, 0x64, 0x0a
        /*0010*/ 	.byte	0x00
.L_0:


//--------------------- .nv.shared.reserved.0     --------------------------
	.section	.nv.shared.reserved.0,"aw",@nobits
	.weak		__nv_reservedSMEM_offset_0_alias
	.size		__nv_reservedSMEM_offset_0_alias, 0, 64
	.other		__nv_reservedSMEM_offset_0_alias,@"STO_CUDA_RESERVED_SHARED STV_DEFAULT"
__nv_reservedSMEM_offset_0_alias:
	.zero		0
	.zero		64


//--------------------- .nv.constant0._Z6vecAddPiS_S_i --------------------------
	.section	.nv.constant0._Z6vecAddPiS_S_i,"a",@progbits
	.sectionflags	@""
	.align	4
.nv.constant0._Z6vecAddPiS_S_i:
	.zero		924


//--------------------- SYMBOLS --------------------------

	.type		.nv.reservedSmem.offset0,@object
	.size		.nv.reservedSmem.offset0,0x4
	.type		vprintf,@function
